	.headerflags	@"EF_CUDA_TEXMODE_UNIFIED EF_CUDA_64BIT_ADDRESS EF_CUDA_ACCELERATORS EF_CUDA_SM90 EF_CUDA_VIRTUAL_SM(EF_CUDA_SM90)"
	.elftype	@"ET_EXEC"


//--------------------- .nv.info                  --------------------------
	.section	.nv.info,"",@"SHT_CUDA_INFO"
	.align	4


	//----- nvinfo : EIATTR_REGCOUNT
	.align		4
        /*0000*/ 	.byte	0x04, 0x2f
        /*0002*/ 	.short	(.L_1 - .L_0)
	.align		4
.L_0:
        /*0004*/ 	.word	index@(triton_poi_fused_add_convolution_mul_4)
        /*0008*/ 	.word	0x0000000e


	//----- nvinfo : EIATTR_MIN_STACK_SIZE
	.align		4
.L_1:
        /*000c*/ 	.byte	0x04, 0x12
        /*000e*/ 	.short	(.L_3 - .L_2)
	.align		4
.L_2:
        /*0010*/ 	.word	index@(triton_poi_fused_add_convolution_mul_4)
        /*0014*/ 	.word	0x00000000


	//----- nvinfo : EIATTR_FRAME_SIZE
	.align		4
.L_3:
        /*0018*/ 	.byte	0x04, 0x11
        /*001a*/ 	.short	(.L_5 - .L_4)
	.align		4
.L_4:
        /*001c*/ 	.word	index@(triton_poi_fused_add_convolution_mul_4)
        /*0020*/ 	.word	0x00000000


	//----- nvinfo : EIATTR_MIN_STACK_SIZE
	.align		4
.L_5:
        /*0024*/ 	.byte	0x04, 0x12
        /*0026*/ 	.short	(.L_7 - .L_6)
	.align		4
.L_6:
        /*0028*/ 	.word	index@(triton_poi_fused_add_convolution_mul_4)
        /*002c*/ 	.word	0x00000000
.L_7:


//--------------------- .nv.info.triton_poi_fused_add_convolution_mul_4 --------------------------
	.section	.nv.info.triton_poi_fused_add_convolution_mul_4,"",@"SHT_CUDA_INFO"
	.sectionflags	@""
	.align	4


	//----- nvinfo : EIATTR_CUDA_API_VERSION
	.align		4
        /*0000*/ 	.byte	0x04, 0x37
        /*0002*/ 	.short	(.L_9 - .L_8)
.L_8:
        /*0004*/ 	.word	0x0000007c


	//----- nvinfo : EIATTR_KPARAM_INFO
	.align		4
.L_9:
        /*0008*/ 	.byte	0x04, 0x17
        /*000a*/ 	.short	(.L_11 - .L_10)
.L_10:
        /*000c*/ 	.word	0x00000000
        /*0010*/ 	.short	0x0003
        /*0012*/ 	.short	0x0018
        /*0014*/ 	.byte	0x00, 0xf0, 0x11, 0x00


	//----- nvinfo : EIATTR_KPARAM_INFO
	.align		4
.L_11:
        /*0018*/ 	.byte	0x04, 0x17
        /*001a*/ 	.short	(.L_13 - .L_12)
.L_12:
        /*001c*/ 	.word	0x00000000
        /*0020*/ 	.short	0x0002
        /*0022*/ 	.short	0x0010
        /*0024*/ 	.byte	0x00, 0xf4, 0x21, 0x00


	//----- nvinfo : EIATTR_KPARAM_INFO
	.align		4
.L_13:
        /*0028*/ 	.byte	0x04, 0x17
        /*002a*/ 	.short	(.L_15 - .L_14)
.L_14:
        /*002c*/ 	.word	0x00000000
        /*0030*/ 	.short	0x0001
        /*0032*/ 	.short	0x0008
        /*0034*/ 	.byte	0x00, 0xf4, 0x21, 0x00


	//----- nvinfo : EIATTR_KPARAM_INFO
	.align		4
.L_15:
        /*0038*/ 	.byte	0x04, 0x17
        /*003a*/ 	.short	(.L_17 - .L_16)
.L_16:
        /*003c*/ 	.word	0x00000000
        /*0040*/ 	.short	0x0000
        /*0042*/ 	.short	0x0000
        /*0044*/ 	.byte	0x00, 0xf4, 0x21, 0x00


	//----- nvinfo : EIATTR_SPARSE_MMA_MASK
	.align		4
.L_17:
        /*0048*/ 	.byte	0x03, 0x50
        /*004a*/ 	.short	0x0000


	//----- nvinfo : EIATTR_MAXREG_COUNT
	.align		4
        /*004c*/ 	.byte	0x03, 0x1b
        /*004e*/ 	.short	0x00ff


	//----- nvinfo : EIATTR_EXIT_INSTR_OFFSETS
	.align		4
        /*0050*/ 	.byte	0x04, 0x1c
        /*0052*/ 	.short	(.L_19 - .L_18)


	//   ....[0]....
.L_18:
        /*0054*/ 	.word	0x000001c0


	//   ....[1]....
        /*0058*/ 	.word	0x000001e0


	//----- nvinfo : EIATTR_REQNTID
	.align		4
.L_19:
        /*005c*/ 	.byte	0x04, 0x10
        /*005e*/ 	.short	(.L_21 - .L_20)
.L_20:
        /*0060*/ 	.word	0x00000080
        /*0064*/ 	.word	0x00000001
        /*0068*/ 	.word	0x00000001


	//----- nvinfo : EIATTR_CBANK_PARAM_SIZE
	.align		4
.L_21:
        /*006c*/ 	.byte	0x03, 0x19
        /*006e*/ 	.short	0x001c


	//----- nvinfo : EIATTR_PARAM_CBANK
	.align		4
        /*0070*/ 	.byte	0x04, 0x0a
        /*0072*/ 	.short	(.L_23 - .L_22)
	.align		4
.L_22:
        /*0074*/ 	.word	index@(.nv.constant0.triton_poi_fused_add_convolution_mul_4)
        /*0078*/ 	.short	0x0210
        /*007a*/ 	.short	0x001c


	//----- nvinfo : EIATTR_SW_WAR
	.align		4
.L_23:
        /*007c*/ 	.byte	0x04, 0x36
        /*007e*/ 	.short	(.L_25 - .L_24)
.L_24:
        /*0080*/ 	.word	0x00000008
.L_25:


//--------------------- .nv.callgraph             --------------------------
	.section	.nv.callgraph,"",@"SHT_CUDA_CALLGRAPH"
	.align	4
	.sectionentsize	8
	.align		4
        /*0000*/ 	.word	0x00000000
	.align		4
        /*0004*/ 	.word	0xffffffff
	.align		4
        /*0008*/ 	.word	0x00000000
	.align		4
        /*000c*/ 	.word	0xfffffffe
	.align		4
        /*0010*/ 	.word	0x00000000
	.align		4
        /*0014*/ 	.word	0xfffffffd
	.align		4
        /*0018*/ 	.word	0x00000000
	.align		4
        /*001c*/ 	.word	0xfffffffc


//--------------------- .text.triton_poi_fused_add_convolution_mul_4 --------------------------
	.section	.text.triton_poi_fused_add_convolution_mul_4,"ax",@progbits
	.align	128
        .global         triton_poi_fused_add_convolution_mul_4
        .type           triton_poi_fused_add_convolution_mul_4,@function
        .size           triton_poi_fused_add_convolution_mul_4,(.L_x_1 - triton_poi_fused_add_convolution_mul_4)
        .other          triton_poi_fused_add_convolution_mul_4,@"STO_CUDA_ENTRY STV_DEFAULT"
triton_poi_fused_add_convolution_mul_4:
.text.triton_poi_fused_add_convolution_mul_4:
[----:B------:R-:W0:Y:S02]  /*0000*/  LDC R1, c[0x0][0x28] ;  /* 0x00000a00ff017b82 */ /* 0x000e240000000800 */
[----:B------:R-:W1:Y:S01]  /*0010*/  S2R R0, SR_TID.X ;  /* 0x0000000000007919 */ /* 0x000e620000002100 */
[----:B------:R-:W2:Y:S01]  /*0020*/  LDC.64 R4, c[0x0][0x218] ;  /* 0x00008600ff047b82 */ /* 0x000ea20000000a00 */
[----:B------:R-:W-:Y:S01]  /*0030*/  ULDC.64 UR4, c[0x0][0x208] ;  /* 0x0000820000047ab9 */ /* 0x000fe20000000a00 */
[----:B------:R-:W3:Y:S06]  /*0040*/  S2R R9, SR_CTAID.X ;  /* 0x0000000000097919 */ /* 0x000eec0000002500 */
[----:B------:R-:W4:Y:S01]  /*0050*/  LDC.64 R6, c[0x0][0x220] ;  /* 0x00008800ff067b82 */ /* 0x000f220000000a00 */
[----:B-1----:R-:W-:-:S02]  /*0060*/  LOP3.LUT R0, R0, 0x7f, RZ, 0xc0, !PT ;  /* 0x0000007f00007812 */ /* 0x002fc400078ec0ff */
[----:B---3--:R-:W-:-:S03]  /*0070*/  SHF.R.S32.HI R2, RZ, 0x18, R9 ;  /* 0x00000018ff027819 */ /* 0x008fc60000011409 */
[----:B------:R-:W-:Y:S01]  /*0080*/  IMAD R9, R9, 0x80, R0 ;  /* 0x0000008009097824 */ /* 0x000fe200078e0200 */
[----:B------:R-:W-:Y:S02]  /*0090*/  SGXT R0, R2, 0x1 ;  /* 0x000000010200781a */ /* 0x000fe40000000200 */
[----:B------:R-:W1:Y:S02]  /*00a0*/  LDC.64 R2, c[0x0][0x210] ;  /* 0x00008400ff027b82 */ /* 0x000e640000000a00 */
[----:B------:R-:W-:Y:S02]  /*00b0*/  ISETP.GE.AND P0, PT, R9, 0x100, PT ;  /* 0x000001000900780c */ /* 0x000fe40003f06270 */
[----:B------:R-:W-:-:S04]  /*00c0*/  LEA.HI R0, R0, R9, RZ, 0x4 ;  /* 0x0000000900007211 */ /* 0x000fc800078f20ff */
[----:B------:R-:W-:-:S04]  /*00d0*/  SHF.R.S32.HI R0, RZ, 0x4, R0 ;  /* 0x00000004ff007819 */ /* 0x000fc80000011400 */
[----:B------:R-:W-:-:S04]  /*00e0*/  LEA.HI R8, R0, R0, RZ, 0x2 ;  /* 0x0000000000087211 */ /* 0x000fc800078f10ff */
[----:B------:R-:W-:-:S05]  /*00f0*/  LOP3.LUT R11, R8, 0xfffffffc, RZ, 0xc0, !PT ;  /* 0xfffffffc080b7812 */ /* 0x000fca00078ec0ff */
[----:B------:R-:W-:Y:S02]  /*0100*/  IMAD.IADD R11, R0, 0x1, -R11 ;  /* 0x00000001000b7824 */ /* 0x000fe400078e0a0b */
[----:B------:R-:W-:Y:S02]  /*0110*/  IMAD.MOV.U32 R0, RZ, RZ, RZ ;  /* 0x000000ffff007224 */ /* 0x000fe400078e00ff */
[----:B--2---:R-:W-:Y:S01]  /*0120*/  IMAD.WIDE R4, R11, 0x4, R4 ;  /* 0x000000040b047825 */ /* 0x004fe200078e0204 */
[----:B------:R-:W-:-:S03]  /*0130*/  HFMA2.MMA R11, -RZ, RZ, 0, 0 ;  /* 0x00000000ff0b7435 */ /* 0x000fc600000001ff */
[----:B-1----:R-:W-:Y:S01]  /*0140*/  IMAD.WIDE R2, R9, 0x4, R2 ;  /* 0x0000000409027825 */ /* 0x002fe200078e0202 */
[----:B------:R-:W-:-:S03]  /*0150*/  MOV R8, RZ ;  /* 0x000000ff00087202 */ /* 0x000fc60000000f00 */
[----:B----4-:R-:W-:Y:S01]  /*0160*/  IMAD.WIDE R6, R9, 0x4, R6 ;  /* 0x0000000409067825 */ /* 0x010fe200078e0206 */
[----:B------:R-:W2:Y:S04]  /*0170*/  @!P0 LDG.E R0, desc[UR4][R2.64] ;  /* 0x0000000402008981 */ /* 0x000ea8000c1e1900 */
[----:B------:R-:W2:Y:S04]  /*0180*/  @!P0 LDG.E.EL R11, desc[UR4][R4.64] ;  /* 0x00000004040b8981 */ /* 0x000ea8000c2e1900 */
[----:B------:R-:W3:Y:S01]  /*0190*/  @!P0 LDG.E R8, desc[UR4][R6.64] ;  /* 0x0000000406088981 */ /* 0x000ee2000c1e1900 */
[----:B--2---:R-:W-:-:S04]  /*01a0*/  FADD R11, R11, R0 ;  /* 0x000000000b0b7221 */ /* 0x004fc80000000000 */
[----:B---3--:R-:W-:Y:S01]  /*01b0*/  FFMA R11, R11, 0.20000000298023223877, R8 ;  /* 0x3e4ccccd0b0b7823 */ /* 0x008fe20000000008 */
[----:B------:R-:W-:Y:S06]  /*01c0*/  @P0 EXIT ;  /* 0x000000000000094d */ /* 0x000fec0003800000 */
[----:B------:R-:W-:Y:S01]  /*01d0*/  STG.E desc[UR4][R2.64], R11 ;  /* 0x0000000b02007986 */ /* 0x000fe2000c101904 */
[----:B------:R-:W-:Y:S05]  /*01e0*/  EXIT ;  /* 0x000000000000794d */ /* 0x000fea0003800000 */
.L_x_0:
[----:B------:R-:W-:-:S00]  /*01f0*/  BRA `(.L_x_0) ;  /* 0xfffffffc00fc7947 */ /* 0x000fc0000383ffff */
[----:B------:R-:W-:-:S00]  /*0200*/  NOP ;  /* 0x0000000000007918 */ /* 0x000fc00000000000 */
[----:B------:R-:W-:-:S00]  /*0210*/  NOP ;  /* 0x0000000000007918 */ /* 0x000fc00000000000 */
[----:B------:R-:W-:-:S00]  /*0220*/  NOP ;  /* 0x0000000000007918 */ /* 0x000fc00000000000 */
[----:B------:R-:W-:-:S00]  /*0230*/  NOP ;  /* 0x0000000000007918 */ /* 0x000fc00000000000 */
[----:B------:R-:W-:-:S00]  /*0240*/  NOP ;  /* 0x0000000000007918 */ /* 0x000fc00000000000 */
[----:B------:R-:W-:-:S00]  /*0250*/  NOP ;  /* 0x0000000000007918 */ /* 0x000fc00000000000 */
[----:B------:R-:W-:-:S00]  /*0260*/  NOP ;  /* 0x0000000000007918 */ /* 0x000fc00000000000 */
[----:B------:R-:W-:-:S00]  /*0270*/  NOP ;  /* 0x0000000000007918 */ /* 0x000fc00000000000 */
.L_x_1:


//--------------------- .nv.constant0.triton_poi_fused_add_convolution_mul_4 --------------------------
	.section	.nv.constant0.triton_poi_fused_add_convolution_mul_4,"a",@progbits
	.sectionflags	@""
	.align	4
.nv.constant0.triton_poi_fused_add_convolution_mul_4:
	.zero		556
